//
// Generated by NVIDIA NVVM Compiler
//
// Compiler Build ID: CL-36424714
// Cuda compilation tools, release 13.0, V13.0.88
// Based on NVVM 20.0.0
//

.version 9.0
.target sm_100
.address_size 64

	// .globl	_Z19hard_sigmoid_kernelPKfPfm

.visible .entry _Z19hard_sigmoid_kernelPKfPfm(
	.param .u64 .ptr .align 1 _Z19hard_sigmoid_kernelPKfPfm_param_0,
	.param .u64 .ptr .align 1 _Z19hard_sigmoid_kernelPKfPfm_param_1,
	.param .u64 _Z19hard_sigmoid_kernelPKfPfm_param_2
)
{
	.reg .pred 	%p<4>;
	.reg .b32 	%r<7>;
	.reg .b32 	%f<4>;
	.reg .b64 	%rd<15>;

	ld.param.u64 	%rd3, [_Z19hard_sigmoid_kernelPKfPfm_param_0];
	ld.param.u64 	%rd4, [_Z19hard_sigmoid_kernelPKfPfm_param_1];
	ld.param.u64 	%rd5, [_Z19hard_sigmoid_kernelPKfPfm_param_2];
	cvta.to.global.u64 	%rd1, %rd4;
	mov.u32 	%r1, %ctaid.x;
	mov.u32 	%r2, %ntid.x;
	mov.u32 	%r3, %tid.x;
	mad.lo.s32 	%r4, %r1, %r2, %r3;
	cvt.u64.u32 	%rd2, %r4;
	setp.le.u64 	%p1, %rd5, %rd2;
	@%p1 bra 	$L__BB0_6;
	cvta.to.global.u64 	%rd6, %rd3;
	shl.b64 	%rd7, %rd2, 2;
	add.s64 	%rd8, %rd6, %rd7;
	ld.global.f32 	%f1, [%rd8];
	setp.gtu.f32 	%p2, %f1, 0fC0400000;
	@%p2 bra 	$L__BB0_3;
	add.s64 	%rd10, %rd1, %rd7;
	mov.b32 	%r5, 0;
	st.global.u32 	[%rd10], %r5;
	bra.uni 	$L__BB0_6;
$L__BB0_3:
	setp.ltu.f32 	%p3, %f1, 0f40400000;
	@%p3 bra 	$L__BB0_5;
	add.s64 	%rd12, %rd1, %rd7;
	mov.b32 	%r6, 1065353216;
	st.global.u32 	[%rd12], %r6;
	bra.uni 	$L__BB0_6;
$L__BB0_5:
	add.f32 	%f2, %f1, 0f40400000;
	div.rn.f32 	%f3, %f2, 0f40C00000;
	add.s64 	%rd14, %rd1, %rd7;
	st.global.f32 	[%rd14], %f3;
$L__BB0_6:
	ret;

}


// ===== COMPILED SASS (sm_100) =====

	.target	sm_100

	.elftype	@"ET_EXEC"


//--------------------- .note.nv.tkinfo           --------------------------
	.section	.note.nv.tkinfo,"",@"SHT_NOTE"
	.sectionflags	@"SHF_NOTE_NV_TKINFO"
	.tkinfo
        /*0018*/ 	.word	0x00000002
        /*0030*/ 	.string	""
        /*0030*/ 	.string	"ptxas"
        /*0030*/ 	.string	"Cuda compilation tools, release 13.0, V13.0.88"
        /*0030*/ 	.string	"Build cuda_13.0.r13.0/compiler.36424714_0"
        /*0030*/ 	.string	"-arch sm_100 -m 64 "



//--------------------- .note.nv.cuinfo           --------------------------
	.section	.note.nv.cuinfo,"",@"SHT_NOTE"
	.sectionflags	@"SHF_NOTE_NV_CUINFO"
        /*0018*/ 	.short	0x0002
        /*001a*/ 	.short	0x0064
        /*001c*/ 	.short	0x0082
	.zero		2


//--------------------- .nv.info                  --------------------------
	.section	.nv.info,"",@"SHT_CUDA_INFO"
	.align	4


	//----- nvinfo : EIATTR_REGCOUNT
	.align		4
        /*0000*/ 	.byte	0x04, 0x2f
        /*0002*/ 	.short	(.L_1 - .L_0)
	.align		4
.L_0:
        /*0004*/ 	.word	index@(_Z19hard_sigmoid_kernelPKfPfm)
        /*0008*/ 	.word	0x0000000e


	//----- nvinfo : EIATTR_FRAME_SIZE
	.align		4
.L_1:
        /*000c*/ 	.byte	0x04, 0x11
        /*000e*/ 	.short	(.L_3 - .L_2)
	.align		4
.L_2:
        /*0010*/ 	.word	index@($__internal_0_$__cuda_sm3x_div_rn_noftz_f32_slowpath)
        /*0014*/ 	.word	0x00000000


	//----- nvinfo : EIATTR_FRAME_SIZE
	.align		4
.L_3:
        /*0018*/ 	.byte	0x04, 0x11
        /*001a*/ 	.short	(.L_5 - .L_4)
	.align		4
.L_4:
        /*001c*/ 	.word	index@(_Z19hard_sigmoid_kernelPKfPfm)
        /*0020*/ 	.word	0x00000000


	//----- nvinfo : EIATTR_MIN_STACK_SIZE
	.align		4
.L_5:
        /*0024*/ 	.byte	0x04, 0x12
        /*0026*/ 	.short	(.L_7 - .L_6)
	.align		4
.L_6:
        /*0028*/ 	.word	index@(_Z19hard_sigmoid_kernelPKfPfm)
        /*002c*/ 	.word	0x00000000
.L_7:


//--------------------- .nv.compat                --------------------------
	.section	.nv.compat,"",@"SHT_CUDA_COMPAT_INFO"
	.align	4
        /*0000*/ 	.byte	0x02, 0x09, 0x00, 0x00, 0x02, 0x02, 0x01, 0x00, 0x02, 0x05, 0x05, 0x00, 0x03, 0x07, 0x01, 0x01
        /*0010*/ 	.byte	0x02, 0x03, 0x00, 0x00, 0x02, 0x06, 0x01, 0x00, 0x04, 0x0b, 0x08, 0x00, 0x01, 0x00, 0x00, 0x00
        /*0020*/ 	.byte	0x00, 0x00, 0x00, 0x00


//--------------------- .nv.info._Z19hard_sigmoid_kernelPKfPfm --------------------------
	.section	.nv.info._Z19hard_sigmoid_kernelPKfPfm,"",@"SHT_CUDA_INFO"
	.sectionflags	@""
	.align	4


	//----- nvinfo : EIATTR_CUDA_API_VERSION
	.align		4
        /*0000*/ 	.byte	0x04, 0x37
        /*0002*/ 	.short	(.L_9 - .L_8)
.L_8:
        /*0004*/ 	.word	0x00000082


	//----- nvinfo : EIATTR_KPARAM_INFO
	.align		4
.L_9:
        /*0008*/ 	.byte	0x04, 0x17
        /*000a*/ 	.short	(.L_11 - .L_10)
.L_10:
        /*000c*/ 	.word	0x00000000
        /*0010*/ 	.short	0x0002
        /*0012*/ 	.short	0x0010
        /*0014*/ 	.byte	0x00, 0xf0, 0x21, 0x00


	//----- nvinfo : EIATTR_KPARAM_INFO
	.align		4
.L_11:
        /*0018*/ 	.byte	0x04, 0x17
        /*001a*/ 	.short	(.L_13 - .L_12)
.L_12:
        /*001c*/ 	.word	0x00000000
        /*0020*/ 	.short	0x0001
        /*0022*/ 	.short	0x0008
        /*0024*/ 	.byte	0x00, 0xf5, 0x21, 0x00


	//----- nvinfo : EIATTR_KPARAM_INFO
	.align		4
.L_13:
        /*0028*/ 	.byte	0x04, 0x17
        /*002a*/ 	.short	(.L_15 - .L_14)
.L_14:
        /*002c*/ 	.word	0x00000000
        /*0030*/ 	.short	0x0000
        /*0032*/ 	.short	0x0000
        /*0034*/ 	.byte	0x00, 0xf5, 0x21, 0x00


	//----- nvinfo : EIATTR_SPARSE_MMA_MASK
	.align		4
.L_15:
        /*0038*/ 	.byte	0x03, 0x50
        /*003a*/ 	.short	0x0000


	//----- nvinfo : EIATTR_MAXREG_COUNT
	.align		4
        /*003c*/ 	.byte	0x03, 0x1b
        /*003e*/ 	.short	0x00ff


	//----- nvinfo : EIATTR_MERCURY_ISA_VERSION
	.align		4
        /*0040*/ 	.byte	0x03, 0x5f
        /*0042*/ 	.short	0x0101


	//----- nvinfo : EIATTR_VRC_CTA_INIT_COUNT
	.align		4
        /*0044*/ 	.byte	0x02, 0x4a
	.zero		1
	.zero		1


	//----- nvinfo : EIATTR_EXIT_INSTR_OFFSETS
	.align		4
        /*0048*/ 	.byte	0x04, 0x1c
        /*004a*/ 	.short	(.L_17 - .L_16)


	//   ....[0]....
.L_16:
        /*004c*/ 	.word	0x00000080


	//   ....[1]....
        /*0050*/ 	.word	0x00000150


	//   ....[2]....
        /*0054*/ 	.word	0x000001c0


	//   ....[3]....
        /*0058*/ 	.word	0x00000300


	//----- nvinfo : EIATTR_CRS_STACK_SIZE
	.align		4
.L_17:
        /*005c*/ 	.byte	0x04, 0x1e
        /*005e*/ 	.short	(.L_19 - .L_18)
.L_18:
        /*0060*/ 	.word	0x00000000


	//----- nvinfo : EIATTR_CBANK_PARAM_SIZE
	.align		4
.L_19:
        /*0064*/ 	.byte	0x03, 0x19
        /*0066*/ 	.short	0x0018


	//----- nvinfo : EIATTR_PARAM_CBANK
	.align		4
        /*0068*/ 	.byte	0x04, 0x0a
        /*006a*/ 	.short	(.L_21 - .L_20)
	.align		4
.L_20:
        /*006c*/ 	.word	index@(.nv.constant0._Z19hard_sigmoid_kernelPKfPfm)
        /*0070*/ 	.short	0x0380
        /*0072*/ 	.short	0x0018


	//----- nvinfo : EIATTR_SW_WAR
	.align		4
.L_21:
        /*0074*/ 	.byte	0x04, 0x36
        /*0076*/ 	.short	(.L_23 - .L_22)
.L_22:
        /*0078*/ 	.word	0x00000008
.L_23:


//--------------------- .nv.callgraph             --------------------------
	.section	.nv.callgraph,"",@"SHT_CUDA_CALLGRAPH"
	.align	4
	.sectionentsize	8
	.align		4
        /*0000*/ 	.word	0x00000000
	.align		4
        /*0004*/ 	.word	0xffffffff
	.align		4
        /*0008*/ 	.word	0x00000000
	.align		4
        /*000c*/ 	.word	0xfffffffe
	.align		4
        /*0010*/ 	.word	0x00000000
	.align		4
        /*0014*/ 	.word	0xfffffffd
	.align		4
        /*0018*/ 	.word	0x00000000
	.align		4
        /*001c*/ 	.word	0xfffffffc


//--------------------- .text._Z19hard_sigmoid_kernelPKfPfm --------------------------
	.section	.text._Z19hard_sigmoid_kernelPKfPfm,"ax",@progbits
	.align	128
        .global         _Z19hard_sigmoid_kernelPKfPfm
        .type           _Z19hard_sigmoid_kernelPKfPfm,@function
        .size           _Z19hard_sigmoid_kernelPKfPfm,(.L_x_15 - _Z19hard_sigmoid_kernelPKfPfm)
        .other          _Z19hard_sigmoid_kernelPKfPfm,@"STO_CUDA_ENTRY STV_DEFAULT"
_Z19hard_sigmoid_kernelPKfPfm:
.text._Z19hard_sigmoid_kernelPKfPfm:
[----:B------:R-:W-:Y:S01]  /*0000*/  LDC R1, c[0x0][0x37c] ;  /* 0x0000df00ff017b82 */ /* 0x000fe20000000800 */
[----:B------:R-:W0:Y:S07]  /*0010*/  S2R R3, SR_TID.X ;  /* 0x0000000000037919 */ /* 0x000e2e0000002100 */
[----:B------:R-:W0:Y:S01]  /*0020*/  S2UR UR4, SR_CTAID.X ;  /* 0x00000000000479c3 */ /* 0x000e220000002500 */
[----:B------:R-:W1:Y:S07]  /*0030*/  LDCU.64 UR6, c[0x0][0x390] ;  /* 0x00007200ff0677ac */ /* 0x000e6e0008000a00 */
[----:B------:R-:W0:Y:S02]  /*0040*/  LDC R2, c[0x0][0x360] ;  /* 0x0000d800ff027b82 */ /* 0x000e240000000800 */
[----:B0-----:R-:W-:-:S05]  /*0050*/  IMAD R2, R2, UR4, R3 ;  /* 0x0000000402027c24 */ /* 0x001fca000f8e0203 */
[----:B-1----:R-:W-:-:S04]  /*0060*/  ISETP.GE.U32.AND P0, PT, R2, UR6, PT ;  /* 0x0000000602007c0c */ /* 0x002fc8000bf06070 */
[----:B------:R-:W-:-:S13]  /*0070*/  ISETP.GE.U32.AND.EX P0, PT, RZ, UR7, PT, P0 ;  /* 0x00000007ff007c0c */ /* 0x000fda000bf06100 */
[----:B------:R-:W-:Y:S05]  /*0080*/  @P0 EXIT ;  /* 0x000000000000094d */ /* 0x000fea0003800000 */
[----:B------:R-:W0:Y:S01]  /*0090*/  LDCU.64 UR4, c[0x0][0x380] ;  /* 0x00007000ff0477ac */ /* 0x000e220008000a00 */
[----:B------:R-:W-:Y:S01]  /*00a0*/  IMAD.SHL.U32 R3, R2, 0x4, RZ ;  /* 0x0000000402037824 */ /* 0x000fe200078e00ff */
[----:B------:R-:W-:Y:S01]  /*00b0*/  SHF.R.U32.HI R2, RZ, 0x1e, R2 ;  /* 0x0000001eff027819 */ /* 0x000fe20000011602 */
[----:B------:R-:W1:Y:S03]  /*00c0*/  LDCU.64 UR6, c[0x0][0x358] ;  /* 0x00006b00ff0677ac */ /* 0x000e660008000a00 */
[----:B0-----:R-:W-:-:S04]  /*00d0*/  IADD3 R4, P0, PT, R3, UR4, RZ ;  /* 0x0000000403047c10 */ /* 0x001fc8000ff1e0ff */
[----:B------:R-:W-:-:S05]  /*00e0*/  IADD3.X R5, PT, PT, R2, UR5, RZ, P0, !PT ;  /* 0x0000000502057c10 */ /* 0x000fca00087fe4ff */
[----:B-1----:R-:W2:Y:S02]  /*00f0*/  LDG.E R0, desc[UR6][R4.64] ;  /* 0x0000000604007981 */ /* 0x002ea4000c1e1900 */
[----:B--2---:R-:W-:-:S13]  /*0100*/  FSETP.GTU.AND P0, PT, R0, -3, PT ;  /* 0xc04000000000780b */ /* 0x004fda0003f0c000 */
[----:B------:R-:W0:Y:S02]  /*0110*/  @!P0 LDC.64 R6, c[0x0][0x388] ;  /* 0x0000e200ff068b82 */ /* 0x000e240000000a00 */
[----:B0-----:R-:W-:-:S05]  /*0120*/  @!P0 IADD3 R6, P1, PT, R3, R6, RZ ;  /* 0x0000000603068210 */ /* 0x001fca0007f3e0ff */
[----:B------:R-:W-:-:S05]  /*0130*/  @!P0 IMAD.X R7, R2, 0x1, R7, P1 ;  /* 0x0000000102078824 */ /* 0x000fca00008e0607 */
[----:B------:R0:W-:Y:S01]  /*0140*/  @!P0 STG.E desc[UR6][R6.64], RZ ;  /* 0x000000ff06008986 */ /* 0x0001e2000c101906 */
[----:B------:R-:W-:Y:S05]  /*0150*/  @!P0 EXIT ;  /* 0x000000000000894d */ /* 0x000fea0003800000 */
[----:B------:R-:W-:-:S13]  /*0160*/  FSETP.GE.AND P0, PT, R0, 3, PT ;  /* 0x404000000000780b */ /* 0x000fda0003f06000 */
[----:B------:R-:W1:Y:S01]  /*0170*/  @P0 LDC.64 R4, c[0x0][0x388] ;  /* 0x0000e200ff040b82 */ /* 0x000e620000000a00 */
[----:B0-----:R-:W-:Y:S01]  /*0180*/  @P0 IMAD.MOV.U32 R7, RZ, RZ, 0x3f800000 ;  /* 0x3f800000ff070424 */ /* 0x001fe200078e00ff */
[----:B-1----:R-:W-:-:S05]  /*0190*/  @P0 IADD3 R4, P1, PT, R3, R4, RZ ;  /* 0x0000000403040210 */ /* 0x002fca0007f3e0ff */
[----:B------:R-:W-:-:S05]  /*01a0*/  @P0 IMAD.X R5, R2, 0x1, R5, P1 ;  /* 0x0000000102050824 */ /* 0x000fca00008e0605 */
[----:B------:R0:W-:Y:S01]  /*01b0*/  @P0 STG.E desc[UR6][R4.64], R7 ;  /* 0x0000000704000986 */ /* 0x0001e2000c101906 */
[----:B------:R-:W-:Y:S05]  /*01c0*/  @P0 EXIT ;  /* 0x000000000000094d */ /* 0x000fea0003800000 */
[----:B------:R-:W-:Y:S01]  /*01d0*/  FADD R0, R0, 3 ;  /* 0x4040000000007421 */ /* 0x000fe20000000000 */
[----:B0-----:R-:W-:Y:S01]  /*01e0*/  IMAD.MOV.U32 R5, RZ, RZ, 0x3e2aaaab ;  /* 0x3e2aaaabff057424 */ /* 0x001fe200078e00ff */
[----:B------:R-:W-:Y:S01]  /*01f0*/  BSSY.RECONVERGENT B1, `(.L_x_0) ;  /* 0x000000c000017945 */ /* 0x000fe20003800200 */
[----:B------:R-:W-:Y:S01]  /*0200*/  IMAD.MOV.U32 R4, RZ, RZ, 0x3f800000 ;  /* 0x3f800000ff047424 */ /* 0x000fe200078e00ff */
[----:B------:R-:W0:Y:S03]  /*0210*/  FCHK P0, R0, 6 ;  /* 0x40c0000000007902 */ /* 0x000e260000000000 */
[----:B------:R-:W-:-:S04]  /*0220*/  FFMA R4, R5, -6, R4 ;  /* 0xc0c0000005047823 */ /* 0x000fc80000000004 */
[----:B------:R-:W-:-:S04]  /*0230*/  FFMA R5, R4, R5, 0.16666667163372039795 ;  /* 0x3e2aaaab04057423 */ /* 0x000fc80000000005 */
[----:B------:R-:W-:-:S04]  /*0240*/  FFMA R4, R0, R5, RZ ;  /* 0x0000000500047223 */ /* 0x000fc800000000ff */
[----:B------:R-:W-:-:S04]  /*0250*/  FFMA R6, R4, -6, R0 ;  /* 0xc0c0000004067823 */ /* 0x000fc80000000000 */
[----:B------:R-:W-:Y:S01]  /*0260*/  FFMA R7, R5, R6, R4 ;  /* 0x0000000605077223 */ /* 0x000fe20000000004 */
[----:B0-----:R-:W-:Y:S06]  /*0270*/  @!P0 BRA `(.L_x_1) ;  /* 0x00000000000c8947 */ /* 0x001fec0003800000 */
[----:B------:R-:W-:-:S07]  /*0280*/  MOV R4, 0x2a0 ;  /* 0x000002a000047802 */ /* 0x000fce0000000f00 */
[----:B------:R-:W-:Y:S05]  /*0290*/  CALL.REL.NOINC `($__internal_0_$__cuda_sm3x_div_rn_noftz_f32_slowpath) ;  /* 0x00000000001c7944 */ /* 0x000fea0003c00000 */
[----:B------:R-:W-:-:S07]  /*02a0*/  IMAD.MOV.U32 R7, RZ, RZ, R6 ;  /* 0x000000ffff077224 */ /* 0x000fce00078e0006 */
.L_x_1:
[----:B------:R-:W-:Y:S05]  /*02b0*/  BSYNC.RECONVERGENT B1 ;  /* 0x0000000000017941 */ /* 0x000fea0003800200 */
.L_x_0:
[----:B------:R-:W0:Y:S02]  /*02c0*/  LDCU.64 UR4, c[0x0][0x388] ;  /* 0x00007100ff0477ac */ /* 0x000e240008000a00 */
[----:B0-----:R-:W-:-:S04]  /*02d0*/  IADD3 R4, P0, PT, R3, UR4, RZ ;  /* 0x0000000403047c10 */ /* 0x001fc8000ff1e0ff */
[----:B------:R-:W-:-:S05]  /*02e0*/  IADD3.X R5, PT, PT, R2, UR5, RZ, P0, !PT ;  /* 0x0000000502057c10 */ /* 0x000fca00087fe4ff */
[----:B------:R-:W-:Y:S01]  /*02f0*/  STG.E desc[UR6][R4.64], R7 ;  /* 0x0000000704007986 */ /* 0x000fe2000c101906 */
[----:B------:R-:W-:Y:S05]  /*0300*/  EXIT ;  /* 0x000000000000794d */ /* 0x000fea0003800000 */
        .weak           $__internal_0_$__cuda_sm3x_div_rn_noftz_f32_slowpath
        .type           $__internal_0_$__cuda_sm3x_div_rn_noftz_f32_slowpath,@function
        .size           $__internal_0_$__cuda_sm3x_div_rn_noftz_f32_slowpath,(.L_x_15 - $__internal_0_$__cuda_sm3x_div_rn_noftz_f32_slowpath)
$__internal_0_$__cuda_sm3x_div_rn_noftz_f32_slowpath:
[--C-:B------:R-:W-:Y:S01]  /*0310*/  SHF.R.U32.HI R5, RZ, 0x17, R0.reuse ;  /* 0x00000017ff057819 */ /* 0x100fe20000011600 */
[----:B------:R-:W-:Y:S04]  /*0320*/  BSSY.RECONVERGENT B0, `(.L_x_2) ;  /* 0x000005c000007945 */ /* 0x000fe80003800200 */
[----:B------:R-:W-:Y:S01]  /*0330*/  BSSY.RELIABLE B2, `(.L_x_3) ;  /* 0x000001a000027945 */ /* 0x000fe20003800100 */
[----:B------:R-:W-:Y:S01]  /*0340*/  IMAD.MOV.U32 R6, RZ, RZ, R0 ;  /* 0x000000ffff067224 */ /* 0x000fe200078e0000 */
[----:B------:R-:W-:-:S05]  /*0350*/  LOP3.LUT R5, R5, 0xff, RZ, 0xc0, !PT ;  /* 0x000000ff05057812 */ /* 0x000fca00078ec0ff */
[----:B------:R-:W-:-:S05]  /*0360*/  VIADD R8, R5, 0xffffffff ;  /* 0xffffffff05087836 */ /* 0x000fca0000000000 */
[----:B------:R-:W-:-:S13]  /*0370*/  ISETP.GT.U32.OR P0, PT, R8, 0xfd, !PT ;  /* 0x000000fd0800780c */ /* 0x000fda0007f04470 */
[----:B------:R-:W-:Y:S01]  /*0380*/  @!P0 IMAD.MOV.U32 R7, RZ, RZ, RZ ;  /* 0x000000ffff078224 */ /* 0x000fe200078e00ff */
[----:B------:R-:W-:Y:S06]  /*0390*/  @!P0 BRA `(.L_x_4) ;  /* 0x00000000004c8947 */ /* 0x000fec0003800000 */
[----:B------:R-:W-:-:S13]  /*03a0*/  FSETP.GTU.FTZ.AND P0, PT, |R0|, +INF , PT ;  /* 0x7f8000000000780b */ /* 0x000fda0003f1c200 */
[----:B------:R-:W-:Y:S05]  /*03b0*/  @P0 BREAK.RELIABLE B2 ;  /* 0x0000000000020942 */ /* 0x000fea0003800100 */
[----:B------:R-:W-:Y:S05]  /*03c0*/  @P0 BRA `(.L_x_5) ;  /* 0x0000000400400947 */ /* 0x000fea0003800000 */
[----:B------:R-:W-:-:S05]  /*03d0*/  IMAD.MOV.U32 R7, RZ, RZ, 0x40c00000 ;  /* 0x40c00000ff077424 */ /* 0x000fca00078e00ff */
[----:B------:R-:W-:-:S13]  /*03e0*/  LOP3.LUT P0, RZ, R7, 0x7fffffff, R6, 0xc8, !PT ;  /* 0x7fffffff07ff7812 */ /* 0x000fda000780c806 */
[----:B------:R-:W-:Y:S05]  /*03f0*/  @!P0 BREAK.RELIABLE B2 ;  /* 0x0000000000028942 */ /* 0x000fea0003800100 */
[----:B------:R-:W-:Y:S05]  /*0400*/  @!P0 BRA `(.L_x_6) ;  /* 0x0000000400288947 */ /* 0x000fea0003800000 */
[----:B------:R-:W-:-:S13]  /*0410*/  LOP3.LUT P0, RZ, R6, 0x7fffffff, RZ, 0xc0, !PT ;  /* 0x7fffffff06ff7812 */ /* 0x000fda000780c0ff */
[----:B------:R-:W-:Y:S05]  /*0420*/  @!P0 BREAK.RELIABLE B2 ;  /* 0x0000000000028942 */ /* 0x000fea0003800100 */
[----:B------:R-:W-:Y:S05]  /*0430*/  @!P0 BRA `(.L_x_7) ;  /* 0x0000000400148947 */ /* 0x000fea0003800000 */
[----:B------:R-:W-:Y:S02]  /*0440*/  FSETP.NEU.FTZ.AND P0, PT, |R0|, +INF , PT ;  /* 0x7f8000000000780b */ /* 0x000fe40003f1d200 */
[----:B------:R-:W-:-:S04]  /*0450*/  LOP3.LUT P1, RZ, R7, 0x7fffffff, RZ, 0xc0, !PT ;  /* 0x7fffffff07ff7812 */ /* 0x000fc8000782c0ff */
[----:B------:R-:W-:-:S13]  /*0460*/  PLOP3.LUT P0, PT, P0, P1, PT, 0x2f, 0xf2 ;  /* 0x0000000000f2781c */ /* 0x000fda0000702577 */
[----:B------:R-:W-:Y:S05]  /*0470*/  @P0 BREAK.RELIABLE B2 ;  /* 0x0000000000020942 */ /* 0x000fea0003800100 */
[----:B------:R-:W-:Y:S05]  /*0480*/  @P0 BRA `(.L_x_8) ;  /* 0x0000000000f40947 */ /* 0x000fea0003800000 */
[----:B------:R-:W-:-:S13]  /*0490*/  ISETP.GE.AND P0, PT, R8, RZ, PT ;  /* 0x000000ff0800720c */ /* 0x000fda0003f06270 */
[----:B------:R-:W-:Y:S02]  /*04a0*/  @P0 IMAD.MOV.U32 R7, RZ, RZ, RZ ;  /* 0x000000ffff070224 */ /* 0x000fe400078e00ff */
[----:B------:R-:W-:Y:S01]  /*04b0*/  @!P0 FFMA R6, R0, 1.84467440737095516160e+19, RZ ;  /* 0x5f80000000068823 */ /* 0x000fe200000000ff */
[----:B------:R-:W-:-:S07]  /*04c0*/  @!P0 IMAD.MOV.U32 R7, RZ, RZ, -0x40 ;  /* 0xffffffc0ff078424 */ /* 0x000fce00078e00ff */
.L_x_4:
[----:B------:R-:W-:Y:S05]  /*04d0*/  BSYNC.RELIABLE B2 ;  /* 0x0000000000027941 */ /* 0x000fea0003800100 */
.L_x_3:
[----:B------:R-:W-:Y:S01]  /*04e0*/  UMOV UR4, 0x40c00000 ;  /* 0x40c0000000047882 */ /* 0x000fe20000000000 */
[----:B------:R-:W-:Y:S01]  /*04f0*/  VIADD R5, R5, 0xffffff81 ;  /* 0xffffff8105057836 */ /* 0x000fe20000000000 */
[----:B------:R-:W-:Y:S01]  /*0500*/  UIADD3 UR4, UPT, UPT, UR4, -0x1000000, URZ ;  /* 0xff00000004047890 */ /* 0x000fe2000fffe0ff */
[----:B------:R-:W-:Y:S02]  /*0510*/  BSSY.RECONVERGENT B2, `(.L_x_9) ;  /* 0x0000033000027945 */ /* 0x000fe40003800200 */
[----:B------:R-:W-:Y:S01]  /*0520*/  IMAD R0, R5, -0x800000, R6 ;  /* 0xff80000005007824 */ /* 0x000fe200078e0206 */
[----:B------:R-:W-:Y:S02]  /*0530*/  IADD3 R7, PT, PT, R7, -0x2, R5 ;  /* 0xfffffffe07077810 */ /* 0x000fe40007ffe005 */
[----:B------:R-:W-:-:S03]  /*0540*/  FADD.FTZ R9, -RZ, -UR4 ;  /* 0x80000004ff097e21 */ /* 0x000fc60008010100 */
[----:B------:R-:W0:Y:S02]  /*0550*/  MUFU.RCP R8, UR4 ;  /* 0x0000000400087d08 */ /* 0x000e240008001000 */
[----:B0-----:R-:W-:-:S04]  /*0560*/  FFMA R11, R8, R9, 1 ;  /* 0x3f800000080b7423 */ /* 0x001fc80000000009 */
[----:B------:R-:W-:-:S04]  /*0570*/  FFMA R11, R8, R11, R8 ;  /* 0x0000000b080b7223 */ /* 0x000fc80000000008 */
[----:B------:R-:W-:-:S04]  /*0580*/  FFMA R6, R0, R11, RZ ;  /* 0x0000000b00067223 */ /* 0x000fc800000000ff */
[----:B------:R-:W-:-:S04]  /*0590*/  FFMA R8, R9, R6, R0 ;  /* 0x0000000609087223 */ /* 0x000fc80000000000 */
[----:B------:R-:W-:-:S04]  /*05a0*/  FFMA R8, R11, R8, R6 ;  /* 0x000000080b087223 */ /* 0x000fc80000000006 */
[----:B------:R-:W-:-:S04]  /*05b0*/  FFMA R9, R9, R8, R0 ;  /* 0x0000000809097223 */ /* 0x000fc80000000000 */
[----:B------:R-:W-:-:S05]  /*05c0*/  FFMA R6, R11, R9, R8 ;  /* 0x000000090b067223 */ /* 0x000fca0000000008 */
[----:B------:R-:W-:-:S04]  /*05d0*/  SHF.R.U32.HI R0, RZ, 0x17, R6 ;  /* 0x00000017ff007819 */ /* 0x000fc80000011606 */
[----:B------:R-:W-:-:S05]  /*05e0*/  LOP3.LUT R0, R0, 0xff, RZ, 0xc0, !PT ;  /* 0x000000ff00007812 */ /* 0x000fca00078ec0ff */
[----:B------:R-:W-:-:S04]  /*05f0*/  IMAD.IADD R10, R0, 0x1, R7 ;  /* 0x00000001000a7824 */ /* 0x000fc800078e0207 */
[----:B------:R-:W-:-:S05]  /*0600*/  VIADD R0, R10, 0xffffffff ;  /* 0xffffffff0a007836 */ /* 0x000fca0000000000 */
[----:B------:R-:W-:-:S13]  /*0610*/  ISETP.GE.U32.AND P0, PT, R0, 0xfe, PT ;  /* 0x000000fe0000780c */ /* 0x000fda0003f06070 */
[----:B------:R-:W-:Y:S05]  /*0620*/  @!P0 BRA `(.L_x_10) ;  /* 0x0000000000808947 */ /* 0x000fea0003800000 */
[----:B------:R-:W-:-:S13]  /*0630*/  ISETP.GT.AND P0, PT, R10, 0xfe, PT ;  /* 0x000000fe0a00780c */ /* 0x000fda0003f04270 */
[----:B------:R-:W-:Y:S05]  /*0640*/  @P0 BRA `(.L_x_11) ;  /* 0x00000000006c0947 */ /* 0x000fea0003800000 */
[----:B------:R-:W-:-:S13]  /*0650*/  ISETP.GE.AND P0, PT, R10, 0x1, PT ;  /* 0x000000010a00780c */ /* 0x000fda0003f06270 */
[----:B------:R-:W-:Y:S05]  /*0660*/  @P0 BRA `(.L_x_12) ;  /* 0x0000000000740947 */ /* 0x000fea0003800000 */
[----:B------:R-:W-:Y:S02]  /*0670*/  ISETP.GE.AND P0, PT, R10, -0x18, PT ;  /* 0xffffffe80a00780c */ /* 0x000fe40003f06270 */
[----:B------:R-:W-:-:S11]  /*0680*/  LOP3.LUT R6, R6, 0x80000000, RZ, 0xc0, !PT ;  /* 0x8000000006067812 */ /* 0x000fd600078ec0ff */
[----:B------:R-:W-:Y:S05]  /*0690*/  @!P0 BRA `(.L_x_12) ;  /* 0x0000000000688947 */ /* 0x000fea0003800000 */
[CC--:B------:R-:W-:Y:S01]  /*06a0*/  FFMA.RZ R0, R11.reuse, R9.reuse, R8 ;  /* 0x000000090b007223 */ /* 0x0c0fe2000000c008 */
[----:B------:R-:W-:Y:S01]  /*06b0*/  IMAD.MOV R7, RZ, RZ, -R10 ;  /* 0x000000ffff077224 */ /* 0x000fe200078e0a0a */
[C---:B------:R-:W-:Y:S02]  /*06c0*/  ISETP.NE.AND P2, PT, R10.reuse, RZ, PT ;  /* 0x000000ff0a00720c */ /* 0x040fe40003f45270 */
[----:B------:R-:W-:Y:S02]  /*06d0*/  ISETP.NE.AND P1, PT, R10, RZ, PT ;  /* 0x000000ff0a00720c */ /* 0x000fe40003f25270 */
[----:B------:R-:W-:Y:S01]  /*06e0*/  LOP3.LUT R5, R0, 0x7fffff, RZ, 0xc0, !PT ;  /* 0x007fffff00057812 */ /* 0x000fe200078ec0ff */
[CCC-:B------:R-:W-:Y:S01]  /*06f0*/  FFMA.RP R0, R11.reuse, R9.reuse, R8.reuse ;  /* 0x000000090b007223 */ /* 0x1c0fe20000008008 */
[----:B------:R-:W-:Y:S01]  /*0700*/  FFMA.RM R11, R11, R9, R8 ;  /* 0x000000090b0b7223 */ /* 0x000fe20000004008 */
[----:B------:R-:W-:Y:S01]  /*0710*/  VIADD R8, R10, 0x20 ;  /* 0x000000200a087836 */ /* 0x000fe20000000000 */
[----:B------:R-:W-:-:S03]  /*0720*/  LOP3.LUT R5, R5, 0x800000, RZ, 0xfc, !PT ;  /* 0x0080000005057812 */ /* 0x000fc600078efcff */
[----:B------:R-:W-:Y:S02]  /*0730*/  FSETP.NEU.FTZ.AND P0, PT, R0, R11, PT ;  /* 0x0000000b0000720b */ /* 0x000fe40003f1d000 */
[----:B------:R-:W-:Y:S02]  /*0740*/  SHF.L.U32 R8, R5, R8, RZ ;  /* 0x0000000805087219 */ /* 0x000fe400000006ff */
[----:B------:R-:W-:Y:S02]  /*0750*/  SEL R0, R7, RZ, P2 ;  /* 0x000000ff07007207 */ /* 0x000fe40001000000 */
[----:B------:R-:W-:Y:S02]  /*0760*/  ISETP.NE.AND P1, PT, R8, RZ, P1 ;  /* 0x000000ff0800720c */ /* 0x000fe40000f25270 */
[----:B------:R-:W-:Y:S02]  /*0770*/  SHF.R.U32.HI R0, RZ, R0, R5 ;  /* 0x00000000ff007219 */ /* 0x000fe40000011605 */
[----:B------:R-:W-:-:S02]  /*0780*/  PLOP3.LUT P0, PT, P0, P1, PT, 0xf8, 0x8f ;  /* 0x00000000008f781c */ /* 0x000fc40000703f70 */
[----:B------:R-:W-:Y:S02]  /*0790*/  SHF.R.U32.HI R8, RZ, 0x1, R0 ;  /* 0x00000001ff087819 */ /* 0x000fe40000011600 */
[----:B------:R-:W-:-:S04]  /*07a0*/  SEL R5, RZ, 0x1, !P0 ;  /* 0x00000001ff057807 */ /* 0x000fc80004000000 */
[----:B------:R-:W-:-:S04]  /*07b0*/  LOP3.LUT R5, R5, 0x1, R8, 0xf8, !PT ;  /* 0x0000000105057812 */ /* 0x000fc800078ef808 */
[----:B------:R-:W-:-:S05]  /*07c0*/  LOP3.LUT R5, R5, R0, RZ, 0xc0, !PT ;  /* 0x0000000005057212 */ /* 0x000fca00078ec0ff */
[----:B------:R-:W-:-:S05]  /*07d0*/  IMAD.IADD R5, R8, 0x1, R5 ;  /* 0x0000000108057824 */ /* 0x000fca00078e0205 */
[----:B------:R-:W-:Y:S01]  /*07e0*/  LOP3.LUT R6, R5, R6, RZ, 0xfc, !PT ;  /* 0x0000000605067212 */ /* 0x000fe200078efcff */
[----:B------:R-:W-:Y:S06]  /*07f0*/  BRA `(.L_x_12) ;  /* 0x0000000000107947 */ /* 0x000fec0003800000 */
.L_x_11:
[----:B------:R-:W-:-:S04]  /*0800*/  LOP3.LUT R6, R6, 0x80000000, RZ, 0xc0, !PT ;  /* 0x8000000006067812 */ /* 0x000fc800078ec0ff */
[----:B------:R-:W-:Y:S01]  /*0810*/  LOP3.LUT R6, R6, 0x7f800000, RZ, 0xfc, !PT ;  /* 0x7f80000006067812 */ /* 0x000fe200078efcff */
[----:B------:R-:W-:Y:S06]  /*0820*/  BRA `(.L_x_12) ;  /* 0x0000000000047947 */ /* 0x000fec0003800000 */
.L_x_10:
[----:B------:R-:W-:-:S07]  /*0830*/  IMAD R6, R7, 0x800000, R6 ;  /* 0x0080000007067824 */ /* 0x000fce00078e0206 */
.L_x_12:
[----:B------:R-:W-:Y:S05]  /*0840*/  BSYNC.RECONVERGENT B2 ;  /* 0x0000000000027941 */ /* 0x000fea0003800200 */
.L_x_9:
[----:B------:R-:W-:Y:S05]  /*0850*/  BRA `(.L_x_13) ;  /* 0x0000000000207947 */ /* 0x000fea0003800000 */
.L_x_8:
[----:B------:R-:W-:-:S04]  /*0860*/  LOP3.LUT R6, R7, 0x80000000, R6, 0x48, !PT ;  /* 0x8000000007067812 */ /* 0x000fc800078e4806 */
[----:B------:R-:W-:Y:S01]  /*0870*/  LOP3.LUT R6, R6, 0x7f800000, RZ, 0xfc, !PT ;  /* 0x7f80000006067812 */ /* 0x000fe200078efcff */
[----:B------:R-:W-:Y:S06]  /*0880*/  BRA `(.L_x_13) ;  /* 0x0000000000147947 */ /* 0x000fec0003800000 */
.L_x_7:
[----:B------:R-:W-:Y:S01]  /*0890*/  LOP3.LUT R6, R7, 0x80000000, R6, 0x48, !PT ;  /* 0x8000000007067812 */ /* 0x000fe200078e4806 */
[----:B------:R-:W-:Y:S06]  /*08a0*/  BRA `(.L_x_13) ;  /* 0x00000000000c7947 */ /* 0x000fec0003800000 */
.L_x_6:
[----:B------:R-:W0:Y:S01]  /*08b0*/  MUFU.RSQ R6, -QNAN ;  /* 0xffc0000000067908 */ /* 0x000e220000001400 */
[----:B------:R-:W-:Y:S05]  /*08c0*/  BRA `(.L_x_13) ;  /* 0x0000000000047947 */ /* 0x000fea0003800000 */
.L_x_5:
[----:B------:R-:W-:-:S07]  /*08d0*/  FADD.FTZ R6, R0, 6 ;  /* 0x40c0000000067421 */ /* 0x000fce0000010000 */
.L_x_13:
[----:B------:R-:W-:Y:S05]  /*08e0*/  BSYNC.RECONVERGENT B0 ;  /* 0x0000000000007941 */ /* 0x000fea0003800200 */
.L_x_2:
[----:B------:R-:W-:-:S04]  /*08f0*/  IMAD.MOV.U32 R5, RZ, RZ, 0x0 ;  /* 0x00000000ff057424 */ /* 0x000fc800078e00ff */
[----:B0-----:R-:W-:Y:S05]  /*0900*/  RET.REL.NODEC R4 `(_Z19hard_sigmoid_kernelPKfPfm) ;  /* 0xfffffff404bc7950 */ /* 0x001fea0003c3ffff */
.L_x_14:
[----:B------:R-:W-:-:S00]  /*0910*/  BRA `(.L_x_14) ;  /* 0xfffffffc00fc7947 */ /* 0x000fc0000383ffff */
[----:B------:R-:W-:-:S00]  /*0920*/  NOP ;  /* 0x0000000000007918 */ /* 0x000fc00000000000 */
        /* <DEDUP_REMOVED lines=13> */
.L_x_15:


//--------------------- .nv.shared.reserved.0     --------------------------
	.section	.nv.shared.reserved.0,"aw",@nobits
	.weak		__nv_reservedSMEM_offset_0_alias
	.size		__nv_reservedSMEM_offset_0_alias, 0, 64
	.other		__nv_reservedSMEM_offset_0_alias,@"STO_CUDA_RESERVED_SHARED STV_DEFAULT"
__nv_reservedSMEM_offset_0_alias:
	.zero		0
	.zero		64


//--------------------- .nv.constant0._Z19hard_sigmoid_kernelPKfPfm --------------------------
	.section	.nv.constant0._Z19hard_sigmoid_kernelPKfPfm,"a",@progbits
	.sectionflags	@""
	.align	4
.nv.constant0._Z19hard_sigmoid_kernelPKfPfm:
	.zero		920


//--------------------- SYMBOLS --------------------------

	.type		.nv.reservedSmem.offset0,@object
	.size		.nv.reservedSmem.offset0,0x4
